//
// Generated by NVIDIA NVVM Compiler
//
// Compiler Build ID: CL-36424714
// Cuda compilation tools, release 13.0, V13.0.88
// Based on NVVM 20.0.0
//

.version 9.0
.target sm_100
.address_size 64

	// .globl	_Z6conv2dPfS_S_

.visible .entry _Z6conv2dPfS_S_(
	.param .u64 .ptr .align 1 _Z6conv2dPfS_S__param_0,
	.param .u64 .ptr .align 1 _Z6conv2dPfS_S__param_1,
	.param .u64 .ptr .align 1 _Z6conv2dPfS_S__param_2
)
{
	.reg .pred 	%p<14>;
	.reg .b32 	%r<36>;
	.reg .b32 	%f<104>;
	.reg .b64 	%rd<32>;

	ld.param.u64 	%rd13, [_Z6conv2dPfS_S__param_0];
	ld.param.u64 	%rd14, [_Z6conv2dPfS_S__param_1];
	ld.param.u64 	%rd12, [_Z6conv2dPfS_S__param_2];
	cvta.to.global.u64 	%rd1, %rd14;
	cvta.to.global.u64 	%rd2, %rd13;
	mov.u32 	%r14, %ctaid.z;
	mov.u32 	%r2, %tid.x;
	mov.u32 	%r15, %ctaid.y;
	mov.u32 	%r16, %ctaid.x;
	setp.gt.u32 	%p2, %r2, 63;
	setp.gt.u32 	%p3, %r15, 3;
	or.pred  	%p4, %p2, %p3;
	setp.gt.u32 	%p5, %r16, 3;
	or.pred  	%p6, %p4, %p5;
	setp.gt.u32 	%p7, %r14, 31;
	or.pred  	%p8, %p6, %p7;
	@%p8 bra 	$L__BB0_8;
	shl.b32 	%r18, %r14, 13;
	shl.b32 	%r19, %r15, 11;
	shl.b32 	%r20, %r16, 8;
	add.s32 	%r21, %r18, %r19;
	add.s32 	%r5, %r21, %r20;
	shl.b32 	%r6, %r2, 9;
	add.s64 	%rd3, %rd2, 32;
	mul.wide.u32 	%rd15, %r2, 2048;
	add.s64 	%rd16, %rd15, %rd1;
	add.s64 	%rd4, %rd16, 32;
	mov.f32 	%f102, 0f00000000;
	mov.b32 	%r33, 0;
	mov.pred 	%p13, -1;
$L__BB0_2:
	mov.pred 	%p1, %p13;
	shl.b32 	%r23, %r33, 10;
	add.s32 	%r24, %r5, %r23;
	shl.b32 	%r8, %r33, 8;
	cvt.u64.u32 	%rd5, %r24;
	mul.wide.u32 	%rd17, %r24, 4;
	add.s64 	%rd31, %rd3, %rd17;
	mul.wide.u32 	%rd18, %r33, 1024;
	add.s64 	%rd30, %rd4, %rd18;
	mov.b32 	%r34, 0;
$L__BB0_3:
	ld.global.f32 	%f7, [%rd31+-32];
	ld.global.f32 	%f8, [%rd30+-32];
	fma.rn.f32 	%f9, %f7, %f8, %f102;
	ld.global.f32 	%f10, [%rd31+-28];
	ld.global.f32 	%f11, [%rd30+-28];
	fma.rn.f32 	%f12, %f10, %f11, %f9;
	ld.global.f32 	%f13, [%rd31+-24];
	ld.global.f32 	%f14, [%rd30+-24];
	fma.rn.f32 	%f15, %f13, %f14, %f12;
	ld.global.f32 	%f16, [%rd31+-20];
	ld.global.f32 	%f17, [%rd30+-20];
	fma.rn.f32 	%f18, %f16, %f17, %f15;
	ld.global.f32 	%f19, [%rd31+-16];
	ld.global.f32 	%f20, [%rd30+-16];
	fma.rn.f32 	%f21, %f19, %f20, %f18;
	ld.global.f32 	%f22, [%rd31+-12];
	ld.global.f32 	%f23, [%rd30+-12];
	fma.rn.f32 	%f24, %f22, %f23, %f21;
	ld.global.f32 	%f25, [%rd31+-8];
	ld.global.f32 	%f26, [%rd30+-8];
	fma.rn.f32 	%f27, %f25, %f26, %f24;
	ld.global.f32 	%f28, [%rd31+-4];
	ld.global.f32 	%f29, [%rd30+-4];
	fma.rn.f32 	%f30, %f28, %f29, %f27;
	ld.global.f32 	%f31, [%rd31];
	ld.global.f32 	%f32, [%rd30];
	fma.rn.f32 	%f33, %f31, %f32, %f30;
	ld.global.f32 	%f34, [%rd31+4];
	ld.global.f32 	%f35, [%rd30+4];
	fma.rn.f32 	%f36, %f34, %f35, %f33;
	ld.global.f32 	%f37, [%rd31+8];
	ld.global.f32 	%f38, [%rd30+8];
	fma.rn.f32 	%f39, %f37, %f38, %f36;
	ld.global.f32 	%f40, [%rd31+12];
	ld.global.f32 	%f41, [%rd30+12];
	fma.rn.f32 	%f42, %f40, %f41, %f39;
	ld.global.f32 	%f43, [%rd31+16];
	ld.global.f32 	%f44, [%rd30+16];
	fma.rn.f32 	%f45, %f43, %f44, %f42;
	ld.global.f32 	%f46, [%rd31+20];
	ld.global.f32 	%f47, [%rd30+20];
	fma.rn.f32 	%f48, %f46, %f47, %f45;
	ld.global.f32 	%f49, [%rd31+24];
	ld.global.f32 	%f50, [%rd30+24];
	fma.rn.f32 	%f51, %f49, %f50, %f48;
	ld.global.f32 	%f52, [%rd31+28];
	ld.global.f32 	%f53, [%rd30+28];
	fma.rn.f32 	%f102, %f52, %f53, %f51;
	add.s32 	%r34, %r34, 16;
	add.s64 	%rd31, %rd31, 64;
	add.s64 	%rd30, %rd30, 64;
	setp.ne.s32 	%p10, %r34, 128;
	@%p10 bra 	$L__BB0_3;
	add.s32 	%r11, %r8, %r6;
	mov.b32 	%r35, 0;
$L__BB0_5:
	cvt.u64.u32 	%rd19, %r35;
	add.s64 	%rd20, %rd5, %rd19;
	shl.b64 	%rd21, %rd20, 2;
	add.s64 	%rd22, %rd2, %rd21;
	ld.global.f32 	%f54, [%rd22+512];
	cvt.u64.u32 	%rd23, %r11;
	add.s64 	%rd24, %rd23, %rd19;
	shl.b64 	%rd25, %rd24, 2;
	add.s64 	%rd26, %rd1, %rd25;
	ld.global.f32 	%f55, [%rd26+512];
	fma.rn.f32 	%f56, %f54, %f55, %f102;
	ld.global.f32 	%f57, [%rd22+516];
	ld.global.f32 	%f58, [%rd26+516];
	fma.rn.f32 	%f59, %f57, %f58, %f56;
	ld.global.f32 	%f60, [%rd22+520];
	ld.global.f32 	%f61, [%rd26+520];
	fma.rn.f32 	%f62, %f60, %f61, %f59;
	ld.global.f32 	%f63, [%rd22+524];
	ld.global.f32 	%f64, [%rd26+524];
	fma.rn.f32 	%f65, %f63, %f64, %f62;
	ld.global.f32 	%f66, [%rd22+528];
	ld.global.f32 	%f67, [%rd26+528];
	fma.rn.f32 	%f68, %f66, %f67, %f65;
	ld.global.f32 	%f69, [%rd22+532];
	ld.global.f32 	%f70, [%rd26+532];
	fma.rn.f32 	%f71, %f69, %f70, %f68;
	ld.global.f32 	%f72, [%rd22+536];
	ld.global.f32 	%f73, [%rd26+536];
	fma.rn.f32 	%f74, %f72, %f73, %f71;
	ld.global.f32 	%f75, [%rd22+540];
	ld.global.f32 	%f76, [%rd26+540];
	fma.rn.f32 	%f77, %f75, %f76, %f74;
	ld.global.f32 	%f78, [%rd22+544];
	ld.global.f32 	%f79, [%rd26+544];
	fma.rn.f32 	%f80, %f78, %f79, %f77;
	ld.global.f32 	%f81, [%rd22+548];
	ld.global.f32 	%f82, [%rd26+548];
	fma.rn.f32 	%f83, %f81, %f82, %f80;
	ld.global.f32 	%f84, [%rd22+552];
	ld.global.f32 	%f85, [%rd26+552];
	fma.rn.f32 	%f86, %f84, %f85, %f83;
	ld.global.f32 	%f87, [%rd22+556];
	ld.global.f32 	%f88, [%rd26+556];
	fma.rn.f32 	%f89, %f87, %f88, %f86;
	ld.global.f32 	%f90, [%rd22+560];
	ld.global.f32 	%f91, [%rd26+560];
	fma.rn.f32 	%f92, %f90, %f91, %f89;
	ld.global.f32 	%f93, [%rd22+564];
	ld.global.f32 	%f94, [%rd26+564];
	fma.rn.f32 	%f95, %f93, %f94, %f92;
	ld.global.f32 	%f96, [%rd22+568];
	ld.global.f32 	%f97, [%rd26+568];
	fma.rn.f32 	%f98, %f96, %f97, %f95;
	ld.global.f32 	%f99, [%rd22+572];
	ld.global.f32 	%f100, [%rd26+572];
	fma.rn.f32 	%f102, %f99, %f100, %f98;
	add.s32 	%r35, %r35, 16;
	setp.ne.s32 	%p11, %r35, 128;
	@%p11 bra 	$L__BB0_5;
	mov.b32 	%r33, 1;
	mov.pred 	%p13, 0;
	@%p1 bra 	$L__BB0_2;
	shl.b32 	%r27, %r14, 10;
	shl.b32 	%r28, %r15, 8;
	shl.b32 	%r29, %r16, 6;
	add.s32 	%r30, %r28, %r2;
	add.s32 	%r31, %r30, %r27;
	add.s32 	%r32, %r31, %r29;
	cvta.to.global.u64 	%rd27, %rd12;
	mul.wide.u32 	%rd28, %r32, 4;
	add.s64 	%rd29, %rd27, %rd28;
	st.global.f32 	[%rd29], %f102;
$L__BB0_8:
	ret;

}


// ===== COMPILED SASS (sm_100) =====

	.target	sm_100

	.elftype	@"ET_EXEC"


//--------------------- .note.nv.tkinfo           --------------------------
	.section	.note.nv.tkinfo,"",@"SHT_NOTE"
	.sectionflags	@"SHF_NOTE_NV_TKINFO"
	.tkinfo
        /*0018*/ 	.word	0x00000002
        /*0030*/ 	.string	""
        /*0030*/ 	.string	"ptxas"
        /*0030*/ 	.string	"Cuda compilation tools, release 13.0, V13.0.88"
        /*0030*/ 	.string	"Build cuda_13.0.r13.0/compiler.36424714_0"
        /*0030*/ 	.string	"-arch sm_100 -m 64 "



//--------------------- .note.nv.cuinfo           --------------------------
	.section	.note.nv.cuinfo,"",@"SHT_NOTE"
	.sectionflags	@"SHF_NOTE_NV_CUINFO"
        /*0018*/ 	.short	0x0002
        /*001a*/ 	.short	0x0064
        /*001c*/ 	.short	0x0082
	.zero		2


//--------------------- .nv.info                  --------------------------
	.section	.nv.info,"",@"SHT_CUDA_INFO"
	.align	4


	//----- nvinfo : EIATTR_REGCOUNT
	.align		4
        /*0000*/ 	.byte	0x04, 0x2f
        /*0002*/ 	.short	(.L_1 - .L_0)
	.align		4
.L_0:
        /*0004*/ 	.word	index@(_Z6conv2dPfS_S_)
        /*0008*/ 	.word	0x00000020


	//----- nvinfo : EIATTR_FRAME_SIZE
	.align		4
.L_1:
        /*000c*/ 	.byte	0x04, 0x11
        /*000e*/ 	.short	(.L_3 - .L_2)
	.align		4
.L_2:
        /*0010*/ 	.word	index@(_Z6conv2dPfS_S_)
        /*0014*/ 	.word	0x00000000


	//----- nvinfo : EIATTR_MIN_STACK_SIZE
	.align		4
.L_3:
        /*0018*/ 	.byte	0x04, 0x12
        /*001a*/ 	.short	(.L_5 - .L_4)
	.align		4
.L_4:
        /*001c*/ 	.word	index@(_Z6conv2dPfS_S_)
        /*0020*/ 	.word	0x00000000
.L_5:


//--------------------- .nv.compat                --------------------------
	.section	.nv.compat,"",@"SHT_CUDA_COMPAT_INFO"
	.align	4
        /*0000*/ 	.byte	0x02, 0x09, 0x00, 0x00, 0x02, 0x02, 0x01, 0x00, 0x02, 0x05, 0x05, 0x00, 0x03, 0x07, 0x01, 0x01
        /*0010*/ 	.byte	0x02, 0x03, 0x00, 0x00, 0x02, 0x06, 0x01, 0x00, 0x04, 0x0b, 0x08, 0x00, 0x09, 0x00, 0x00, 0x00
        /*0020*/ 	.byte	0x00, 0x00, 0x00, 0x00


//--------------------- .nv.info._Z6conv2dPfS_S_  --------------------------
	.section	.nv.info._Z6conv2dPfS_S_,"",@"SHT_CUDA_INFO"
	.sectionflags	@""
	.align	4


	//----- nvinfo : EIATTR_CUDA_API_VERSION
	.align		4
        /*0000*/ 	.byte	0x04, 0x37
        /*0002*/ 	.short	(.L_7 - .L_6)
.L_6:
        /*0004*/ 	.word	0x00000082


	//----- nvinfo : EIATTR_KPARAM_INFO
	.align		4
.L_7:
        /*0008*/ 	.byte	0x04, 0x17
        /*000a*/ 	.short	(.L_9 - .L_8)
.L_8:
        /*000c*/ 	.word	0x00000000
        /*0010*/ 	.short	0x0002
        /*0012*/ 	.short	0x0010
        /*0014*/ 	.byte	0x00, 0xf5, 0x21, 0x00


	//----- nvinfo : EIATTR_KPARAM_INFO
	.align		4
.L_9:
        /*0018*/ 	.byte	0x04, 0x17
        /*001a*/ 	.short	(.L_11 - .L_10)
.L_10:
        /*001c*/ 	.word	0x00000000
        /*0020*/ 	.short	0x0001
        /*0022*/ 	.short	0x0008
        /*0024*/ 	.byte	0x00, 0xf5, 0x21, 0x00


	//----- nvinfo : EIATTR_KPARAM_INFO
	.align		4
.L_11:
        /*0028*/ 	.byte	0x04, 0x17
        /*002a*/ 	.short	(.L_13 - .L_12)
.L_12:
        /*002c*/ 	.word	0x00000000
        /*0030*/ 	.short	0x0000
        /*0032*/ 	.short	0x0000
        /*0034*/ 	.byte	0x00, 0xf5, 0x21, 0x00


	//----- nvinfo : EIATTR_SPARSE_MMA_MASK
	.align		4
.L_13:
        /*0038*/ 	.byte	0x03, 0x50
        /*003a*/ 	.short	0x0000


	//----- nvinfo : EIATTR_MAXREG_COUNT
	.align		4
        /*003c*/ 	.byte	0x03, 0x1b
        /*003e*/ 	.short	0x00ff


	//----- nvinfo : EIATTR_MERCURY_ISA_VERSION
	.align		4
        /*0040*/ 	.byte	0x03, 0x5f
        /*0042*/ 	.short	0x0101


	//----- nvinfo : EIATTR_VRC_CTA_INIT_COUNT
	.align		4
        /*0044*/ 	.byte	0x02, 0x4a
	.zero		1
	.zero		1


	//----- nvinfo : EIATTR_EXIT_INSTR_OFFSETS
	.align		4
        /*0048*/ 	.byte	0x04, 0x1c
        /*004a*/ 	.short	(.L_15 - .L_14)


	//   ....[0]....
.L_14:
        /*004c*/ 	.word	0x00000090


	//   ....[1]....
        /*0050*/ 	.word	0x00000a60


	//----- nvinfo : EIATTR_CBANK_PARAM_SIZE
	.align		4
.L_15:
        /*0054*/ 	.byte	0x03, 0x19
        /*0056*/ 	.short	0x0018


	//----- nvinfo : EIATTR_PARAM_CBANK
	.align		4
        /*0058*/ 	.byte	0x04, 0x0a
        /*005a*/ 	.short	(.L_17 - .L_16)
	.align		4
.L_16:
        /*005c*/ 	.word	index@(.nv.constant0._Z6conv2dPfS_S_)
        /*0060*/ 	.short	0x0380
        /*0062*/ 	.short	0x0018


	//----- nvinfo : EIATTR_SW_WAR
	.align		4
.L_17:
        /*0064*/ 	.byte	0x04, 0x36
        /*0066*/ 	.short	(.L_19 - .L_18)
.L_18:
        /*0068*/ 	.word	0x00000008
.L_19:


//--------------------- .nv.callgraph             --------------------------
	.section	.nv.callgraph,"",@"SHT_CUDA_CALLGRAPH"
	.align	4
	.sectionentsize	8
	.align		4
        /*0000*/ 	.word	0x00000000
	.align		4
        /*0004*/ 	.word	0xffffffff
	.align		4
        /*0008*/ 	.word	0x00000000
	.align		4
        /*000c*/ 	.word	0xfffffffe
	.align		4
        /*0010*/ 	.word	0x00000000
	.align		4
        /*0014*/ 	.word	0xfffffffd
	.align		4
        /*0018*/ 	.word	0x00000000
	.align		4
        /*001c*/ 	.word	0xfffffffc


//--------------------- .text._Z6conv2dPfS_S_     --------------------------
	.section	.text._Z6conv2dPfS_S_,"ax",@progbits
	.align	128
        .global         _Z6conv2dPfS_S_
        .type           _Z6conv2dPfS_S_,@function
        .size           _Z6conv2dPfS_S_,(.L_x_4 - _Z6conv2dPfS_S_)
        .other          _Z6conv2dPfS_S_,@"STO_CUDA_ENTRY STV_DEFAULT"
_Z6conv2dPfS_S_:
.text._Z6conv2dPfS_S_:
[----:B------:R-:W-:Y:S01]  /*0000*/  LDC R1, c[0x0][0x37c] ;  /* 0x0000df00ff017b82 */ /* 0x000fe20000000800 */
[----:B------:R-:W0:Y:S01]  /*0010*/  S2R R0, SR_CTAID.Y ;  /* 0x0000000000007919 */ /* 0x000e220000002600 */
[----:B------:R-:W1:Y:S01]  /*0020*/  S2R R9, SR_TID.X ;  /* 0x0000000000097919 */ /* 0x000e620000002100 */
[----:B------:R-:W2:Y:S01]  /*0030*/  S2R R8, SR_CTAID.X ;  /* 0x0000000000087919 */ /* 0x000ea20000002500 */
[----:B------:R-:W3:Y:S01]  /*0040*/  S2R R11, SR_CTAID.Z ;  /* 0x00000000000b7919 */ /* 0x000ee20000002700 */
[----:B0-----:R-:W-:-:S04]  /*0050*/  ISETP.GT.U32.AND P0, PT, R0, 0x3, PT ;  /* 0x000000030000780c */ /* 0x001fc80003f04070 */
[----:B-1----:R-:W-:-:S04]  /*0060*/  ISETP.GT.U32.OR P0, PT, R9, 0x3f, P0 ;  /* 0x0000003f0900780c */ /* 0x002fc80000704470 */
[----:B--2---:R-:W-:-:S04]  /*0070*/  ISETP.GT.U32.OR P0, PT, R8, 0x3, P0 ;  /* 0x000000030800780c */ /* 0x004fc80000704470 */
[----:B---3--:R-:W-:-:S13]  /*0080*/  ISETP.GT.U32.OR P0, PT, R11, 0x1f, P0 ;  /* 0x0000001f0b00780c */ /* 0x008fda0000704470 */
[----:B------:R-:W-:Y:S05]  /*0090*/  @P0 EXIT ;  /* 0x000000000000094d */ /* 0x000fea0003800000 */
[----:B------:R-:W0:Y:S01]  /*00a0*/  LDC.64 R2, c[0x0][0x388] ;  /* 0x0000e200ff027b82 */ /* 0x000e220000000a00 */
[----:B------:R-:W1:Y:S01]  /*00b0*/  LDCU.64 UR6, c[0x0][0x380] ;  /* 0x00007000ff0677ac */ /* 0x000e620008000a00 */
[----:B------:R-:W-:Y:S01]  /*00c0*/  LEA R5, R11, R0, 0x2 ;  /* 0x000000000b057211 */ /* 0x000fe200078e10ff */
[----:B------:R-:W-:Y:S01]  /*00d0*/  HFMA2 R14, -RZ, RZ, 0, 0 ;  /* 0x00000000ff0e7431 */ /* 0x000fe200000001ff */
[----:B------:R-:W-:Y:S01]  /*00e0*/  MOV R13, RZ ;  /* 0x000000ff000d7202 */ /* 0x000fe20000000f00 */
[----:B------:R-:W2:Y:S01]  /*00f0*/  LDCU.64 UR8, c[0x0][0x358] ;  /* 0x00006b00ff0877ac */ /* 0x000ea20008000a00 */
[----:B------:R-:W-:Y:S01]  /*0100*/  LEA R10, R5, R8, 0x3 ;  /* 0x00000008050a7211 */ /* 0x000fe200078e18ff */
[----:B-1----:R-:W-:-:S04]  /*0110*/  UIADD3 UR5, UP0, UPT, UR6, 0x20, URZ ;  /* 0x0000002006057890 */ /* 0x002fc8000ff1e0ff */
[----:B------:R-:W-:Y:S01]  /*0120*/  UIADD3.X UR6, UPT, UPT, URZ, UR7, URZ, UP0, !UPT ;  /* 0x00000007ff067290 */ /* 0x000fe200087fe4ff */
[----:B0-----:R-:W-:Y:S01]  /*0130*/  IMAD.WIDE.U32 R2, R9, 0x800, R2 ;  /* 0x0000080009027825 */ /* 0x001fe200078e0002 */
[----:B------:R-:W-:Y:S02]  /*0140*/  UPLOP3.LUT UP0, UPT, UPT, UPT, UPT, 0x80, 0x8 ;  /* 0x000000000008789c */ /* 0x000fe40003f0f070 */
[----:B------:R-:W-:-:S04]  /*0150*/  IADD3 R2, P0, PT, R2, 0x20, RZ ;  /* 0x0000002002027810 */ /* 0x000fc80007f1e0ff */
[----:B--2---:R-:W-:-:S09]  /*0160*/  IADD3.X R3, PT, PT, RZ, R3, RZ, P0, !PT ;  /* 0x00000003ff037210 */ /* 0x004fd200007fe4ff */
.L_x_2:
[C---:B------:R-:W-:Y:S01]  /*0170*/  LEA R12, R13.reuse, R10, 0x2 ;  /* 0x0000000a0d0c7211 */ /* 0x040fe200078e10ff */
[----:B------:R-:W-:Y:S01]  /*0180*/  IMAD.WIDE.U32 R6, R13, 0x400, R2 ;  /* 0x000004000d067825 */ /* 0x000fe200078e0002 */
[----:B------:R-:W-:Y:S01]  /*0190*/  MOV R4, UR5 ;  /* 0x0000000500047c02 */ /* 0x000fe20008000f00 */
[----:B------:R-:W-:Y:S01]  /*01a0*/  UPLOP3.LUT UP1, UPT, UPT, UPT, UP0, 0x80, 0x8 ;  /* 0x000000000008789c */ /* 0x000fe20003f2f000 */
[----:B------:R-:W-:Y:S01]  /*01b0*/  MOV R5, UR6 ;  /* 0x0000000600057c02 */ /* 0x000fe20008000f00 */
[----:B------:R-:W-:Y:S01]  /*01c0*/  UMOV UR4, URZ ;  /* 0x000000ff00047c82 */ /* 0x000fe20008000000 */
[----:B------:R-:W-:Y:S02]  /*01d0*/  SHF.L.U32 R12, R12, 0x8, RZ ;  /* 0x000000080c0c7819 */ /* 0x000fe400000006ff */
[----:B------:R-:W-:Y:S02]  /*01e0*/  MOV R19, R7 ;  /* 0x0000000700137202 */ /* 0x000fe40000000f00 */
[----:B------:R-:W-:Y:S01]  /*01f0*/  MOV R18, R6 ;  /* 0x0000000600127202 */ /* 0x000fe20000000f00 */
[----:B------:R-:W-:-:S03]  /*0200*/  IMAD.WIDE.U32 R4, R12, 0x4, R4 ;  /* 0x000000040c047825 */ /* 0x000fc600078e0004 */
[----:B------:R-:W-:Y:S02]  /*0210*/  MOV R20, R4 ;  /* 0x0000000400147202 */ /* 0x000fe40000000f00 */
[----:B------:R-:W-:-:S07]  /*0220*/  MOV R7, R5 ;  /* 0x0000000500077202 */ /* 0x000fce0000000f00 */
.L_x_0:
[----:B------:R-:W-:Y:S02]  /*0230*/  MOV R6, R20 ;  /* 0x0000001400067202 */ /* 0x000fe40000000f00 */
[----:B------:R-:W-:Y:S02]  /*0240*/  MOV R4, R18 ;  /* 0x0000001200047202 */ /* 0x000fe40000000f00 */
[----:B------:R-:W-:Y:S01]  /*0250*/  MOV R5, R19 ;  /* 0x0000001300057202 */ /* 0x000fe20000000f00 */
[----:B------:R-:W2:Y:S04]  /*0260*/  LDG.E R17, desc[UR8][R6.64+-0x20] ;  /* 0xffffe00806117981 */ /* 0x000ea8000c1e1900 */
[----:B------:R-:W2:Y:S04]  /*0270*/  LDG.E R18, desc[UR8][R4.64+-0x20] ;  /* 0xffffe00804127981 */ /* 0x000ea8000c1e1900 */
[----:B------:R-:W3:Y:S04]  /*0280*/  LDG.E R26, desc[UR8][R6.64+-0x1c] ;  /* 0xffffe408061a7981 */ /* 0x000ee8000c1e1900 */
[----:B------:R-:W3:Y:S04]  /*0290*/  LDG.E R19, desc[UR8][R4.64+-0x1c] ;  /* 0xffffe40804137981 */ /* 0x000ee8000c1e1900 */
[----:B------:R-:W4:Y:S04]  /*02a0*/  LDG.E R16, desc[UR8][R6.64+-0x18] ;  /* 0xffffe80806107981 */ /* 0x000f28000c1e1900 */
[----:B------:R-:W4:Y:S04]  /*02b0*/  LDG.E R15, desc[UR8][R4.64+-0x18] ;  /* 0xffffe808040f7981 */ /* 0x000f28000c1e1900 */
[----:B------:R-:W5:Y:S04]  /*02c0*/  LDG.E R22, desc[UR8][R6.64+-0x14] ;  /* 0xffffec0806167981 */ /* 0x000f68000c1e1900 */
[----:B------:R-:W5:Y:S04]  /*02d0*/  LDG.E R23, desc[UR8][R4.64+-0x14] ;  /* 0xffffec0804177981 */ /* 0x000f68000c1e1900 */
[----:B------:R-:W5:Y:S04]  /*02e0*/  LDG.E R20, desc[UR8][R6.64+-0x10] ;  /* 0xfffff00806147981 */ /* 0x000f68000c1e1900 */
[----:B------:R-:W5:Y:S04]  /*02f0*/  LDG.E R21, desc[UR8][R4.64+-0x10] ;  /* 0xfffff00804157981 */ /* 0x000f68000c1e1900 */
[----:B------:R-:W5:Y:S04]  /*0300*/  LDG.E R24, desc[UR8][R6.64+-0xc] ;  /* 0xfffff40806187981 */ /* 0x000f68000c1e1900 */
[----:B------:R-:W5:Y:S01]  /*0310*/  LDG.E R25, desc[UR8][R4.64+-0xc] ;  /* 0xfffff40804197981 */ /* 0x000f62000c1e1900 */
[----:B--2---:R-:W-:-:S03]  /*0320*/  FFMA R17, R17, R18, R14 ;  /* 0x0000001211117223 */ /* 0x004fc6000000000e */
[----:B------:R-:W2:Y:S04]  /*0330*/  LDG.E R18, desc[UR8][R6.64+-0x8] ;  /* 0xfffff80806127981 */ /* 0x000ea8000c1e1900 */
[----:B------:R-:W2:Y:S01]  /*0340*/  LDG.E R14, desc[UR8][R6.64+-0x4] ;  /* 0xfffffc08060e7981 */ /* 0x000ea2000c1e1900 */
[----:B---3--:R-:W-:-:S03]  /*0350*/  FFMA R17, R26, R19, R17 ;  /* 0x000000131a117223 */ /* 0x008fc60000000011 */
[----:B------:R-:W2:Y:S01]  /*0360*/  LDG.E R19, desc[UR8][R4.64+-0x8] ;  /* 0xfffff80804137981 */ /* 0x000ea2000c1e1900 */
[----:B----4-:R-:W-:-:S03]  /*0370*/  FFMA R27, R16, R15, R17 ;  /* 0x0000000f101b7223 */ /* 0x010fc60000000011 */
[----:B------:R-:W3:Y:S04]  /*0380*/  LDG.E R15, desc[UR8][R4.64+-0x4] ;  /* 0xfffffc08040f7981 */ /* 0x000ee8000c1e1900 */
[----:B------:R-:W4:Y:S04]  /*0390*/  LDG.E R16, desc[UR8][R6.64] ;  /* 0x0000000806107981 */ /* 0x000f28000c1e1900 */
[----:B------:R-:W4:Y:S01]  /*03a0*/  LDG.E R17, desc[UR8][R4.64] ;  /* 0x0000000804117981 */ /* 0x000f22000c1e1900 */
[----:B-----5:R-:W-:-:S03]  /*03b0*/  FFMA R27, R22, R23, R27 ;  /* 0x00000017161b7223 */ /* 0x020fc6000000001b */
[----:B------:R-:W5:Y:S04]  /*03c0*/  LDG.E R23, desc[UR8][R6.64+0x4] ;  /* 0x0000040806177981 */ /* 0x000f68000c1e1900 */
[----:B------:R-:W5:Y:S01]  /*03d0*/  LDG.E R22, desc[UR8][R4.64+0x4] ;  /* 0x0000040804167981 */ /* 0x000f62000c1e1900 */
[----:B------:R-:W-:-:S03]  /*03e0*/  FFMA R21, R20, R21, R27 ;  /* 0x0000001514157223 */ /* 0x000fc6000000001b */
[----:B------:R-:W5:Y:S01]  /*03f0*/  LDG.E R20, desc[UR8][R4.64+0x8] ;  /* 0x0000080804147981 */ /* 0x000f62000c1e1900 */
[----:B------:R-:W-:-:S03]  /*0400*/  FFMA R25, R24, R25, R21 ;  /* 0x0000001918197223 */ /* 0x000fc60000000015 */
[----:B------:R-:W5:Y:S04]  /*0410*/  LDG.E R21, desc[UR8][R6.64+0x8] ;  /* 0x0000080806157981 */ /* 0x000f68000c1e1900 */
[----:B------:R-:W5:Y:S01]  /*0420*/  LDG.E R24, desc[UR8][R6.64+0x14] ;  /* 0x0000140806187981 */ /* 0x000f62000c1e1900 */
[----:B--2---:R-:W-:-:S03]  /*0430*/  FFMA R25, R18, R19, R25 ;  /* 0x0000001312197223 */ /* 0x004fc60000000019 */
[----:B------:R-:W2:Y:S04]  /*0440*/  LDG.E R18, desc[UR8][R6.64+0xc] ;  /* 0x00000c0806127981 */ /* 0x000ea8000c1e1900 */
[----:B------:R-:W2:Y:S01]  /*0450*/  LDG.E R19, desc[UR8][R4.64+0xc] ;  /* 0x00000c0804137981 */ /* 0x000ea2000c1e1900 */
[----:B---3--:R-:W-:-:S03]  /*0460*/  FFMA R25, R14, R15, R25 ;  /* 0x0000000f0e197223 */ /* 0x008fc60000000019 */
[----:B------:R-:W3:Y:S04]  /*0470*/  LDG.E R14, desc[UR8][R6.64+0x10] ;  /* 0x00001008060e7981 */ /* 0x000ee8000c1e1900 */
[----:B------:R-:W3:Y:S01]  /*0480*/  LDG.E R15, desc[UR8][R4.64+0x10] ;  /* 0x00001008040f7981 */ /* 0x000ee2000c1e1900 */
[----:B----4-:R-:W-:-:S03]  /*0490*/  FFMA R26, R16, R17, R25 ;  /* 0x00000011101a7223 */ /* 0x010fc60000000019 */
[----:B------:R-:W4:Y:S04]  /*04a0*/  LDG.E R25, desc[UR8][R4.64+0x14] ;  /* 0x0000140804197981 */ /* 0x000f28000c1e1900 */
[----:B------:R-:W4:Y:S04]  /*04b0*/  LDG.E R16, desc[UR8][R6.64+0x18] ;  /* 0x0000180806107981 */ /* 0x000f28000c1e1900 */
[----:B------:R-:W4:Y:S01]  /*04c0*/  LDG.E R17, desc[UR8][R4.64+0x18] ;  /* 0x0000180804117981 */ /* 0x000f22000c1e1900 */
[----:B-----5:R-:W-:-:S03]  /*04d0*/  FFMA R26, R23, R22, R26 ;  /* 0x00000016171a7223 */ /* 0x020fc6000000001a */
[----:B------:R0:W5:Y:S04]  /*04e0*/  LDG.E R22, desc[UR8][R6.64+0x1c] ;  /* 0x00001c0806167981 */ /* 0x000168000c1e1900 */
[----:B------:R-:W5:Y:S01]  /*04f0*/  LDG.E R23, desc[UR8][R4.64+0x1c] ;  /* 0x00001c0804177981 */ /* 0x000f62000c1e1900 */
[----:B------:R-:W-:Y:S01]  /*0500*/  FFMA R21, R21, R20, R26 ;  /* 0x0000001415157223 */ /* 0x000fe2000000001a */
[----:B------:R-:W-:-:S04]  /*0510*/  UIADD3 UR4, UPT, UPT, UR4, 0x10, URZ ;  /* 0x0000001004047890 */ /* 0x000fc8000fffe0ff */
[----:B------:R-:W-:Y:S01]  /*0520*/  UISETP.NE.AND UP0, UPT, UR4, 0x80, UPT ;  /* 0x000000800400788c */ /* 0x000fe2000bf05270 */
[----:B------:R-:W-:-:S04]  /*0530*/  IADD3 R20, P0, PT, R6, 0x40, RZ ;  /* 0x0000004006147810 */ /* 0x000fc80007f1e0ff */
[----:B0-----:R-:W-:Y:S01]  /*0540*/  IADD3.X R7, PT, PT, RZ, R7, RZ, P0, !PT ;  /* 0x00000007ff077210 */ /* 0x001fe200007fe4ff */
[----:B--2---:R-:W-:-:S04]  /*0550*/  FFMA R19, R18, R19, R21 ;  /* 0x0000001312137223 */ /* 0x004fc80000000015 */
[----:B---3--:R-:W-:-:S04]  /*0560*/  FFMA R15, R14, R15, R19 ;  /* 0x0000000f0e0f7223 */ /* 0x008fc80000000013 */
[----:B----4-:R-:W-:Y:S01]  /*0570*/  FFMA R15, R24, R25, R15 ;  /* 0x00000019180f7223 */ /* 0x010fe2000000000f */
[----:B------:R-:W-:-:S03]  /*0580*/  IADD3 R18, P1, PT, R4, 0x40, RZ ;  /* 0x0000004004127810 */ /* 0x000fc60007f3e0ff */
[----:B------:R-:W-:Y:S01]  /*0590*/  FFMA R15, R16, R17, R15 ;  /* 0x00000011100f7223 */ /* 0x000fe2000000000f */
[----:B------:R-:W-:-:S03]  /*05a0*/  IADD3.X R19, PT, PT, RZ, R5, RZ, P1, !PT ;  /* 0x00000005ff137210 */ /* 0x000fc60000ffe4ff */
[----:B-----5:R-:W-:Y:S01]  /*05b0*/  FFMA R14, R22, R23, R15 ;  /* 0x00000017160e7223 */ /* 0x020fe2000000000f */
[----:B------:R-:W-:Y:S06]  /*05c0*/  BRA.U UP0, `(.L_x_0) ;  /* 0xfffffffd00187547 */ /* 0x000fec000b83ffff */
[----:B------:R-:W-:Y:S01]  /*05d0*/  LEA R13, R9, R13, 0x1 ;  /* 0x0000000d090d7211 */ /* 0x000fe200078e08ff */
[----:B------:R-:W-:-:S03]  /*05e0*/  UMOV UR4, URZ ;  /* 0x000000ff00047c82 */ /* 0x000fc60008000000 */
[----:B------:R-:W-:-:S07]  /*05f0*/  SHF.L.U32 R13, R13, 0x8, RZ ;  /* 0x000000080d0d7819 */ /* 0x000fce00000006ff */
.L_x_1:
[----:B------:R-:W0:Y:S01]  /*0600*/  LDC.64 R4, c[0x0][0x380] ;  /* 0x0000e000ff047b82 */ /* 0x000e220000000a00 */
[----:B------:R-:W-:Y:S02]  /*0610*/  IADD3 R17, P0, PT, R12, UR4, RZ ;  /* 0x000000040c117c10 */ /* 0x000fe4000ff1e0ff */
[----:B------:R-:W-:Y:S02]  /*0620*/  IADD3 R15, P1, PT, R13, UR4, RZ ;  /* 0x000000040d0f7c10 */ /* 0x000fe4000ff3e0ff */
[----:B------:R-:W-:Y:S02]  /*0630*/  IADD3.X R18, PT, PT, RZ, RZ, RZ, P0, !PT ;  /* 0x000000ffff127210 */ /* 0x000fe400007fe4ff */
[----:B------:R-:W-:Y:S01]  /*0640*/  IADD3.X R16, PT, PT, RZ, RZ, RZ, P1, !PT ;  /* 0x000000ffff107210 */ /* 0x000fe20000ffe4ff */
[----:B------:R-:W1:Y:S01]  /*0650*/  LDC.64 R6, c[0x0][0x388] ;  /* 0x0000e200ff067b82 */ /* 0x000e620000000a00 */
[----:B0-----:R-:W-:-:S04]  /*0660*/  LEA R4, P0, R17, R4, 0x2 ;  /* 0x0000000411047211 */ /* 0x001fc800078010ff */
[----:B------:R-:W-:Y:S02]  /*0670*/  LEA.HI.X R5, R17, R5, R18, 0x2, P0 ;  /* 0x0000000511057211 */ /* 0x000fe400000f1412 */
[----:B-1----:R-:W-:-:S03]  /*0680*/  LEA R6, P1, R15, R6, 0x2 ;  /* 0x000000060f067211 */ /* 0x002fc600078210ff */
[----:B------:R-:W2:Y:S01]  /*0690*/  LDG.E R17, desc[UR8][R4.64+0x200] ;  /* 0x0002000804117981 */ /* 0x000ea2000c1e1900 */
[----:B------:R-:W-:-:S03]  /*06a0*/  LEA.HI.X R7, R15, R7, R16, 0x2, P1 ;  /* 0x000000070f077211 */ /* 0x000fc600008f1410 */
[----:B------:R-:W3:Y:S04]  /*06b0*/  LDG.E R26, desc[UR8][R4.64+0x204] ;  /* 0x00020408041a7981 */ /* 0x000ee8000c1e1900 */
[----:B------:R-:W2:Y:S04]  /*06c0*/  LDG.E R18, desc[UR8][R6.64+0x200] ;  /* 0x0002000806127981 */ /* 0x000ea8000c1e1900 */
        /* <DEDUP_REMOVED lines=10> */
[----:B------:R-:W2:Y:S01]  /*0770*/  LDG.E R18, desc[UR8][R4.64+0x218] ;  /* 0x0002180804127981 */ /* 0x000ea2000c1e1900 */
[----:B---3--:R-:W-:-:S03]  /*0780*/  FFMA R17, R26, R19, R17 ;  /* 0x000000131a117223 */ /* 0x008fc60000000011 */
[----:B------:R-:W2:Y:S04]  /*0790*/  LDG.E R19, desc[UR8][R6.64+0x218] ;  /* 0x0002180806137981 */ /* 0x000ea8000c1e1900 */
[----:B------:R-:W3:Y:S01]  /*07a0*/  LDG.E R14, desc[UR8][R4.64+0x21c] ;  /* 0x00021c08040e7981 */ /* 0x000ee2000c1e1900 */
[----:B----4-:R-:W-:-:S03]  /*07b0*/  FFMA R27, R16, R15, R17 ;  /* 0x0000000f101b7223 */ /* 0x010fc60000000011 */
[----:B------:R-:W3:Y:S04]  /*07c0*/  LDG.E R15, desc[UR8][R6.64+0x21c] ;  /* 0x00021c08060f7981 */ /* 0x000ee8000c1e1900 */
[----:B------:R-:W4:Y:S04]  /*07d0*/  LDG.E R16, desc[UR8][R4.64+0x220] ;  /* 0x0002200804107981 */ /* 0x000f28000c1e1900 */
[----:B------:R-:W4:Y:S01]  /*07e0*/  LDG.E R17, desc[UR8][R6.64+0x220] ;  /* 0x0002200806117981 */ /* 0x000f22000c1e1900 */
[----:B-----5:R-:W-:-:S03]  /*07f0*/  FFMA R21, R20, R21, R27 ;  /* 0x0000001514157223 */ /* 0x020fc6000000001b */
[----:B------:R-:W5:Y:S01]  /*0800*/  LDG.E R20, desc[UR8][R4.64+0x224] ;  /* 0x0002240804147981 */ /* 0x000f62000c1e1900 */
[----:B------:R-:W-:-:S03]  /*0810*/  FFMA R23, R22, R23, R21 ;  /* 0x0000001716177223 */ /* 0x000fc60000000015 */
[----:B------:R-:W5:Y:S04]  /*0820*/  LDG.E R21, desc[UR8][R6.64+0x224] ;  /* 0x0002240806157981 */ /* 0x000f68000c1e1900 */
[----:B------:R-:W5:Y:S01]  /*0830*/  LDG.E R22, desc[UR8][R4.64+0x228] ;  /* 0x0002280804167981 */ /* 0x000f62000c1e1900 */
[----:B------:R-:W-:-:S03]  /*0840*/  FFMA R25, R24, R25, R23 ;  /* 0x0000001918197223 */ /* 0x000fc60000000017 */
        /* <DEDUP_REMOVED lines=14> */
[----:B-----5:R-:W-:-:S04]  /*0930*/  FFMA R21, R20, R21, R29 ;  /* 0x0000001514157223 */ /* 0x020fc8000000001d */
[----:B------:R-:W-:Y:S01]  /*0940*/  FFMA R21, R22, R23, R21 ;  /* 0x0000001716157223 */ /* 0x000fe20000000015 */
[----:B------:R-:W-:-:S04]  /*0950*/  UIADD3 UR4, UPT, UPT, UR4, 0x10, URZ ;  /* 0x0000001004047890 */ /* 0x000fc8000fffe0ff */
[----:B------:R-:W-:Y:S01]  /*0960*/  UISETP.NE.AND UP0, UPT, UR4, 0x80, UPT ;  /* 0x000000800400788c */ /* 0x000fe2000bf05270 */
[----:B--2---:R-:W-:-:S04]  /*0970*/  FFMA R19, R18, R19, R21 ;  /* 0x0000001312137223 */ /* 0x004fc80000000015 */
[----:B---3--:R-:W-:-:S04]  /*0980*/  FFMA R15, R14, R15, R19 ;  /* 0x0000000f0e0f7223 */ /* 0x008fc80000000013 */
[----:B----4-:R-:W-:-:S04]  /*0990*/  FFMA R15, R24, R25, R15 ;  /* 0x00000019180f7223 */ /* 0x010fc8000000000f */
[----:B------:R-:W-:-:S04]  /*09a0*/  FFMA R15, R16, R17, R15 ;  /* 0x00000011100f7223 */ /* 0x000fc8000000000f */
[----:B------:R-:W-:Y:S01]  /*09b0*/  FFMA R14, R26, R27, R15 ;  /* 0x0000001b1a0e7223 */ /* 0x000fe2000000000f */
[----:B------:R-:W-:Y:S06]  /*09c0*/  BRA.U UP0, `(.L_x_1) ;  /* 0xfffffffd000c7547 */ /* 0x000fec000b83ffff */
[----:B------:R-:W-:Y:S01]  /*09d0*/  HFMA2 R13, -RZ, RZ, 0, 5.9604644775390625e-08 ;  /* 0x00000001ff0d7431 */ /* 0x000fe200000001ff */
[----:B------:R-:W-:Y:S01]  /*09e0*/  UPLOP3.LUT UP0, UPT, UPT, UPT, UPT, 0x40, 0x4 ;  /* 0x000000000004789c */ /* 0x000fe20003f0e870 */
[----:B------:R-:W-:Y:S10]  /*09f0*/  BRA.U UP1, `(.L_x_2) ;  /* 0xfffffff501dc7547 */ /* 0x000ff4000b83ffff */
[----:B------:R-:W0:Y:S01]  /*0a00*/  LDC.64 R2, c[0x0][0x390] ;  /* 0x0000e400ff027b82 */ /* 0x000e220000000a00 */
[----:B------:R-:W-:-:S04]  /*0a10*/  LEA R0, R0, R9, 0x8 ;  /* 0x0000000900007211 */ /* 0x000fc800078e40ff */
[----:B------:R-:W-:-:S04]  /*0a20*/  LEA R11, R11, R0, 0xa ;  /* 0x000000000b0b7211 */ /* 0x000fc800078e50ff */
[----:B------:R-:W-:-:S05]  /*0a30*/  LEA R11, R8, R11, 0x6 ;  /* 0x0000000b080b7211 */ /* 0x000fca00078e30ff */
[----:B0-----:R-:W-:-:S05]  /*0a40*/  IMAD.WIDE.U32 R2, R11, 0x4, R2 ;  /* 0x000000040b027825 */ /* 0x001fca00078e0002 */
[----:B------:R-:W-:Y:S01]  /*0a50*/  STG.E desc[UR8][R2.64], R14 ;  /* 0x0000000e02007986 */ /* 0x000fe2000c101908 */
[----:B------:R-:W-:Y:S05]  /*0a60*/  EXIT ;  /* 0x000000000000794d */ /* 0x000fea0003800000 */
.L_x_3:
[----:B------:R-:W-:-:S00]  /*0a70*/  BRA `(.L_x_3) ;  /* 0xfffffffc00fc7947 */ /* 0x000fc0000383ffff */
[----:B------:R-:W-:-:S00]  /*0a80*/  NOP ;  /* 0x0000000000007918 */ /* 0x000fc00000000000 */
[----:B------:R-:W-:-:S00]  /*0a90*/  NOP ;  /* 0x0000000000007918 */ /* 0x000fc00000000000 */
[----:B------:R-:W-:-:S00]  /*0aa0*/  NOP ;  /* 0x0000000000007918 */ /* 0x000fc00000000000 */
[----:B------:R-:W-:-:S00]  /*0ab0*/  NOP ;  /* 0x0000000000007918 */ /* 0x000fc00000000000 */
[----:B------:R-:W-:-:S00]  /*0ac0*/  NOP ;  /* 0x0000000000007918 */ /* 0x000fc00000000000 */
[----:B------:R-:W-:-:S00]  /*0ad0*/  NOP ;  /* 0x0000000000007918 */ /* 0x000fc00000000000 */
[----:B------:R-:W-:-:S00]  /*0ae0*/  NOP ;  /* 0x0000000000007918 */ /* 0x000fc00000000000 */
[----:B------:R-:W-:-:S00]  /*0af0*/  NOP ;  /* 0x0000000000007918 */ /* 0x000fc00000000000 */
.L_x_4:


//--------------------- .nv.shared.reserved.0     --------------------------
	.section	.nv.shared.reserved.0,"aw",@nobits
	.weak		__nv_reservedSMEM_offset_0_alias
	.size		__nv_reservedSMEM_offset_0_alias, 0, 64
	.other		__nv_reservedSMEM_offset_0_alias,@"STO_CUDA_RESERVED_SHARED STV_DEFAULT"
__nv_reservedSMEM_offset_0_alias:
	.zero		0
	.zero		64


//--------------------- .nv.constant0._Z6conv2dPfS_S_ --------------------------
	.section	.nv.constant0._Z6conv2dPfS_S_,"a",@progbits
	.sectionflags	@""
	.align	4
.nv.constant0._Z6conv2dPfS_S_:
	.zero		920


//--------------------- SYMBOLS --------------------------

	.type		.nv.reservedSmem.offset0,@object
	.size		.nv.reservedSmem.offset0,0x4
